//
// Generated by NVIDIA NVVM Compiler
//
// Compiler Build ID: CL-36424714
// Cuda compilation tools, release 13.0, V13.0.88
// Based on NVVM 20.0.0
//

.version 9.0
.target sm_100
.address_size 64

	// .globl	_Z15heat_gpu_kernelPfS_i

.visible .entry _Z15heat_gpu_kernelPfS_i(
	.param .u64 .ptr .align 1 _Z15heat_gpu_kernelPfS_i_param_0,
	.param .u64 .ptr .align 1 _Z15heat_gpu_kernelPfS_i_param_1,
	.param .u32 _Z15heat_gpu_kernelPfS_i_param_2
)
{
	.reg .pred 	%p<8>;
	.reg .b32 	%r<16>;
	.reg .b32 	%f<11>;
	.reg .b64 	%rd<12>;

	ld.param.u64 	%rd1, [_Z15heat_gpu_kernelPfS_i_param_0];
	ld.param.u64 	%rd2, [_Z15heat_gpu_kernelPfS_i_param_1];
	ld.param.u32 	%r4, [_Z15heat_gpu_kernelPfS_i_param_2];
	mov.u32 	%r5, %ctaid.x;
	mov.u32 	%r6, %ntid.x;
	mov.u32 	%r7, %tid.x;
	mad.lo.s32 	%r8, %r5, %r6, %r7;
	mov.u32 	%r9, %ctaid.y;
	mov.u32 	%r10, %ntid.y;
	mov.u32 	%r11, %tid.y;
	mad.lo.s32 	%r12, %r9, %r10, %r11;
	setp.lt.s32 	%p1, %r8, 1;
	add.s32 	%r13, %r4, -1;
	setp.ge.s32 	%p2, %r8, %r13;
	or.pred  	%p3, %p1, %p2;
	setp.eq.s32 	%p4, %r12, 0;
	or.pred  	%p5, %p4, %p3;
	setp.ge.s32 	%p6, %r12, %r13;
	or.pred  	%p7, %p5, %p6;
	@%p7 bra 	$L__BB0_2;
	cvta.to.global.u64 	%rd3, %rd1;
	cvta.to.global.u64 	%rd4, %rd2;
	mad.lo.s32 	%r14, %r4, %r12, %r8;
	mul.wide.s32 	%rd5, %r14, 4;
	add.s64 	%rd6, %rd3, %rd5;
	ld.global.f32 	%f1, [%rd6];
	ld.global.f32 	%f2, [%rd6+4];
	ld.global.f32 	%f3, [%rd6+-4];
	add.f32 	%f4, %f2, %f3;
	mul.wide.s32 	%rd7, %r4, 4;
	add.s64 	%rd8, %rd6, %rd7;
	ld.global.f32 	%f5, [%rd8];
	add.f32 	%f6, %f4, %f5;
	sub.s32 	%r15, %r14, %r4;
	mul.wide.s32 	%rd9, %r15, 4;
	add.s64 	%rd10, %rd3, %rd9;
	ld.global.f32 	%f7, [%rd10];
	add.f32 	%f8, %f6, %f7;
	fma.rn.f32 	%f9, %f1, 0fC0800000, %f8;
	fma.rn.f32 	%f10, %f9, 0f3DCCCCCD, %f1;
	add.s64 	%rd11, %rd4, %rd5;
	st.global.f32 	[%rd11], %f10;
$L__BB0_2:
	ret;

}


// ===== COMPILED SASS (sm_100) =====

	.target	sm_100

	.elftype	@"ET_EXEC"


//--------------------- .note.nv.tkinfo           --------------------------
	.section	.note.nv.tkinfo,"",@"SHT_NOTE"
	.sectionflags	@"SHF_NOTE_NV_TKINFO"
	.tkinfo
        /*0018*/ 	.word	0x00000002
        /*0030*/ 	.string	""
        /*0030*/ 	.string	"ptxas"
        /*0030*/ 	.string	"Cuda compilation tools, release 13.0, V13.0.88"
        /*0030*/ 	.string	"Build cuda_13.0.r13.0/compiler.36424714_0"
        /*0030*/ 	.string	"-arch sm_100 -m 64 "



//--------------------- .note.nv.cuinfo           --------------------------
	.section	.note.nv.cuinfo,"",@"SHT_NOTE"
	.sectionflags	@"SHF_NOTE_NV_CUINFO"
        /*0018*/ 	.short	0x0002
        /*001a*/ 	.short	0x0064
        /*001c*/ 	.short	0x0082
	.zero		2


//--------------------- .nv.info                  --------------------------
	.section	.nv.info,"",@"SHT_CUDA_INFO"
	.align	4


	//----- nvinfo : EIATTR_REGCOUNT
	.align		4
        /*0000*/ 	.byte	0x04, 0x2f
        /*0002*/ 	.short	(.L_1 - .L_0)
	.align		4
.L_0:
        /*0004*/ 	.word	index@(_Z15heat_gpu_kernelPfS_i)
        /*0008*/ 	.word	0x00000010


	//----- nvinfo : EIATTR_FRAME_SIZE
	.align		4
.L_1:
        /*000c*/ 	.byte	0x04, 0x11
        /*000e*/ 	.short	(.L_3 - .L_2)
	.align		4
.L_2:
        /*0010*/ 	.word	index@(_Z15heat_gpu_kernelPfS_i)
        /*0014*/ 	.word	0x00000000


	//----- nvinfo : EIATTR_MIN_STACK_SIZE
	.align		4
.L_3:
        /*0018*/ 	.byte	0x04, 0x12
        /*001a*/ 	.short	(.L_5 - .L_4)
	.align		4
.L_4:
        /*001c*/ 	.word	index@(_Z15heat_gpu_kernelPfS_i)
        /*0020*/ 	.word	0x00000000
.L_5:


//--------------------- .nv.compat                --------------------------
	.section	.nv.compat,"",@"SHT_CUDA_COMPAT_INFO"
	.align	4
        /*0000*/ 	.byte	0x02, 0x09, 0x00, 0x00, 0x02, 0x02, 0x01, 0x00, 0x02, 0x05, 0x05, 0x00, 0x03, 0x07, 0x01, 0x01
        /*0010*/ 	.byte	0x02, 0x03, 0x00, 0x00, 0x02, 0x06, 0x01, 0x00, 0x04, 0x0b, 0x08, 0x00, 0x09, 0x00, 0x00, 0x00
        /*0020*/ 	.byte	0x00, 0x00, 0x00, 0x00


//--------------------- .nv.info._Z15heat_gpu_kernelPfS_i --------------------------
	.section	.nv.info._Z15heat_gpu_kernelPfS_i,"",@"SHT_CUDA_INFO"
	.sectionflags	@""
	.align	4


	//----- nvinfo : EIATTR_CUDA_API_VERSION
	.align		4
        /*0000*/ 	.byte	0x04, 0x37
        /*0002*/ 	.short	(.L_7 - .L_6)
.L_6:
        /*0004*/ 	.word	0x00000082


	//----- nvinfo : EIATTR_KPARAM_INFO
	.align		4
.L_7:
        /*0008*/ 	.byte	0x04, 0x17
        /*000a*/ 	.short	(.L_9 - .L_8)
.L_8:
        /*000c*/ 	.word	0x00000000
        /*0010*/ 	.short	0x0002
        /*0012*/ 	.short	0x0010
        /*0014*/ 	.byte	0x00, 0xf0, 0x11, 0x00


	//----- nvinfo : EIATTR_KPARAM_INFO
	.align		4
.L_9:
        /*0018*/ 	.byte	0x04, 0x17
        /*001a*/ 	.short	(.L_11 - .L_10)
.L_10:
        /*001c*/ 	.word	0x00000000
        /*0020*/ 	.short	0x0001
        /*0022*/ 	.short	0x0008
        /*0024*/ 	.byte	0x00, 0xf5, 0x21, 0x00


	//----- nvinfo : EIATTR_KPARAM_INFO
	.align		4
.L_11:
        /*0028*/ 	.byte	0x04, 0x17
        /*002a*/ 	.short	(.L_13 - .L_12)
.L_12:
        /*002c*/ 	.word	0x00000000
        /*0030*/ 	.short	0x0000
        /*0032*/ 	.short	0x0000
        /*0034*/ 	.byte	0x00, 0xf5, 0x21, 0x00


	//----- nvinfo : EIATTR_SPARSE_MMA_MASK
	.align		4
.L_13:
        /*0038*/ 	.byte	0x03, 0x50
        /*003a*/ 	.short	0x0000


	//----- nvinfo : EIATTR_MAXREG_COUNT
	.align		4
        /*003c*/ 	.byte	0x03, 0x1b
        /*003e*/ 	.short	0x00ff


	//----- nvinfo : EIATTR_MERCURY_ISA_VERSION
	.align		4
        /*0040*/ 	.byte	0x03, 0x5f
        /*0042*/ 	.short	0x0101


	//----- nvinfo : EIATTR_VRC_CTA_INIT_COUNT
	.align		4
        /*0044*/ 	.byte	0x02, 0x4a
	.zero		1
	.zero		1


	//----- nvinfo : EIATTR_EXIT_INSTR_OFFSETS
	.align		4
        /*0048*/ 	.byte	0x04, 0x1c
        /*004a*/ 	.short	(.L_15 - .L_14)


	//   ....[0]....
.L_14:
        /*004c*/ 	.word	0x000000f0


	//   ....[1]....
        /*0050*/ 	.word	0x00000240


	//----- nvinfo : EIATTR_CBANK_PARAM_SIZE
	.align		4
.L_15:
        /*0054*/ 	.byte	0x03, 0x19
        /*0056*/ 	.short	0x0014


	//----- nvinfo : EIATTR_PARAM_CBANK
	.align		4
        /*0058*/ 	.byte	0x04, 0x0a
        /*005a*/ 	.short	(.L_17 - .L_16)
	.align		4
.L_16:
        /*005c*/ 	.word	index@(.nv.constant0._Z15heat_gpu_kernelPfS_i)
        /*0060*/ 	.short	0x0380
        /*0062*/ 	.short	0x0014


	//----- nvinfo : EIATTR_SW_WAR
	.align		4
.L_17:
        /*0064*/ 	.byte	0x04, 0x36
        /*0066*/ 	.short	(.L_19 - .L_18)
.L_18:
        /*0068*/ 	.word	0x00000008
.L_19:


//--------------------- .nv.callgraph             --------------------------
	.section	.nv.callgraph,"",@"SHT_CUDA_CALLGRAPH"
	.align	4
	.sectionentsize	8
	.align		4
        /*0000*/ 	.word	0x00000000
	.align		4
        /*0004*/ 	.word	0xffffffff
	.align		4
        /*0008*/ 	.word	0x00000000
	.align		4
        /*000c*/ 	.word	0xfffffffe
	.align		4
        /*0010*/ 	.word	0x00000000
	.align		4
        /*0014*/ 	.word	0xfffffffd
	.align		4
        /*0018*/ 	.word	0x00000000
	.align		4
        /*001c*/ 	.word	0xfffffffc


//--------------------- .text._Z15heat_gpu_kernelPfS_i --------------------------
	.section	.text._Z15heat_gpu_kernelPfS_i,"ax",@progbits
	.align	128
        .global         _Z15heat_gpu_kernelPfS_i
        .type           _Z15heat_gpu_kernelPfS_i,@function
        .size           _Z15heat_gpu_kernelPfS_i,(.L_x_1 - _Z15heat_gpu_kernelPfS_i)
        .other          _Z15heat_gpu_kernelPfS_i,@"STO_CUDA_ENTRY STV_DEFAULT"
_Z15heat_gpu_kernelPfS_i:
.text._Z15heat_gpu_kernelPfS_i:
[----:B------:R-:W-:Y:S01]  /*0000*/  LDC R1, c[0x0][0x37c] ;  /* 0x0000df00ff017b82 */ /* 0x000fe20000000800 */
[----:B------:R-:W0:Y:S07]  /*0010*/  S2R R3, SR_TID.X ;  /* 0x0000000000037919 */ /* 0x000e2e0000002100 */
[----:B------:R-:W0:Y:S01]  /*0020*/  S2UR UR4, SR_CTAID.X ;  /* 0x00000000000479c3 */ /* 0x000e220000002500 */
[----:B------:R-:W1:Y:S07]  /*0030*/  S2R R5, SR_TID.Y ;  /* 0x0000000000057919 */ /* 0x000e6e0000002200 */
[----:B------:R-:W0:Y:S08]  /*0040*/  LDC R0, c[0x0][0x360] ;  /* 0x0000d800ff007b82 */ /* 0x000e300000000800 */
[----:B------:R-:W2:Y:S08]  /*0050*/  LDC R8, c[0x0][0x390] ;  /* 0x0000e400ff087b82 */ /* 0x000eb00000000800 */
[----:B------:R-:W1:Y:S08]  /*0060*/  S2UR UR5, SR_CTAID.Y ;  /* 0x00000000000579c3 */ /* 0x000e700000002600 */
[----:B------:R-:W1:Y:S01]  /*0070*/  LDC R4, c[0x0][0x364] ;  /* 0x0000d900ff047b82 */ /* 0x000e620000000800 */
[----:B0-----:R-:W-:Y:S01]  /*0080*/  IMAD R0, R0, UR4, R3 ;  /* 0x0000000400007c24 */ /* 0x001fe2000f8e0203 */
[----:B--2---:R-:W-:-:S04]  /*0090*/  IADD3 R2, PT, PT, R8, -0x1, RZ ;  /* 0xffffffff08027810 */ /* 0x004fc80007ffe0ff */
[----:B------:R-:W-:-:S04]  /*00a0*/  ISETP.GE.AND P0, PT, R0, R2, PT ;  /* 0x000000020000720c */ /* 0x000fc80003f06270 */
[----:B------:R-:W-:Y:S01]  /*00b0*/  ISETP.LT.OR P0, PT, R0, 0x1, P0 ;  /* 0x000000010000780c */ /* 0x000fe20000701670 */
[----:B-1----:R-:W-:-:S05]  /*00c0*/  IMAD R3, R4, UR5, R5 ;  /* 0x0000000504037c24 */ /* 0x002fca000f8e0205 */
[----:B------:R-:W-:-:S04]  /*00d0*/  ISETP.EQ.OR P0, PT, R3, RZ, P0 ;  /* 0x000000ff0300720c */ /* 0x000fc80000702670 */
[----:B------:R-:W-:-:S13]  /*00e0*/  ISETP.GE.OR P0, PT, R3, R2, P0 ;  /* 0x000000020300720c */ /* 0x000fda0000706670 */
[----:B------:R-:W-:Y:S05]  /*00f0*/  @P0 EXIT ;  /* 0x000000000000094d */ /* 0x000fea0003800000 */
[----:B------:R-:W0:Y:S01]  /*0100*/  LDC.64 R6, c[0x0][0x380] ;  /* 0x0000e000ff067b82 */ /* 0x000e220000000a00 */
[----:B------:R-:W1:Y:S01]  /*0110*/  LDCU.64 UR4, c[0x0][0x358] ;  /* 0x00006b00ff0477ac */ /* 0x000e620008000a00 */
[----:B------:R-:W-:-:S05]  /*0120*/  IMAD R11, R3, R8, R0 ;  /* 0x00000008030b7224 */ /* 0x000fca00078e0200 */
[C---:B------:R-:W-:Y:S01]  /*0130*/  IADD3 R9, PT, PT, R11.reuse, -R8, RZ ;  /* 0x800000080b097210 */ /* 0x040fe20007ffe0ff */
[----:B0-----:R-:W-:-:S05]  /*0140*/  IMAD.WIDE R2, R11, 0x4, R6 ;  /* 0x000000040b027825 */ /* 0x001fca00078e0206 */
[----:B-1----:R-:W2:Y:S01]  /*0150*/  LDG.E R10, desc[UR4][R2.64+0x4] ;  /* 0x00000404020a7981 */ /* 0x002ea2000c1e1900 */
[----:B------:R-:W-:-:S03]  /*0160*/  IMAD.WIDE R4, R8, 0x4, R2 ;  /* 0x0000000408047825 */ /* 0x000fc600078e0202 */
[----:B------:R-:W2:Y:S01]  /*0170*/  LDG.E R13, desc[UR4][R2.64+-0x4] ;  /* 0xfffffc04020d7981 */ /* 0x000ea2000c1e1900 */
[----:B------:R-:W-:Y:S02]  /*0180*/  IMAD.WIDE R6, R9, 0x4, R6 ;  /* 0x0000000409067825 */ /* 0x000fe400078e0206 */
[----:B------:R-:W0:Y:S01]  /*0190*/  LDC.64 R8, c[0x0][0x388] ;  /* 0x0000e200ff087b82 */ /* 0x000e220000000a00 */
[----:B------:R-:W3:Y:S04]  /*01a0*/  LDG.E R5, desc[UR4][R4.64] ;  /* 0x0000000404057981 */ /* 0x000ee8000c1e1900 */
[----:B------:R-:W4:Y:S04]  /*01b0*/  LDG.E R7, desc[UR4][R6.64] ;  /* 0x0000000406077981 */ /* 0x000f28000c1e1900 */
[----:B------:R-:W5:Y:S01]  /*01c0*/  LDG.E R0, desc[UR4][R2.64] ;  /* 0x0000000402007981 */ /* 0x000f62000c1e1900 */
[----:B0-----:R-:W-:-:S04]  /*01d0*/  IMAD.WIDE R8, R11, 0x4, R8 ;  /* 0x000000040b087825 */ /* 0x001fc800078e0208 */
[----:B--2---:R-:W-:-:S04]  /*01e0*/  FADD R10, R10, R13 ;  /* 0x0000000d0a0a7221 */ /* 0x004fc80000000000 */
[----:B---3--:R-:W-:-:S04]  /*01f0*/  FADD R10, R10, R5 ;  /* 0x000000050a0a7221 */ /* 0x008fc80000000000 */
[----:B----4-:R-:W-:-:S04]  /*0200*/  FADD R13, R10, R7 ;  /* 0x000000070a0d7221 */ /* 0x010fc80000000000 */
[----:B-----5:R-:W-:-:S04]  /*0210*/  FFMA R13, R0, -4, R13 ;  /* 0xc0800000000d7823 */ /* 0x020fc8000000000d */
[----:B------:R-:W-:-:S05]  /*0220*/  FFMA R13, R13, 0.10000000149011611938, R0 ;  /* 0x3dcccccd0d0d7823 */ /* 0x000fca0000000000 */
[----:B------:R-:W-:Y:S01]  /*0230*/  STG.E desc[UR4][R8.64], R13 ;  /* 0x0000000d08007986 */ /* 0x000fe2000c101904 */
[----:B------:R-:W-:Y:S05]  /*0240*/  EXIT ;  /* 0x000000000000794d */ /* 0x000fea0003800000 */
.L_x_0:
[----:B------:R-:W-:-:S00]  /*0250*/  BRA `(.L_x_0) ;  /* 0xfffffffc00fc7947 */ /* 0x000fc0000383ffff */
[----:B------:R-:W-:-:S00]  /*0260*/  NOP ;  /* 0x0000000000007918 */ /* 0x000fc00000000000 */
        /* <DEDUP_REMOVED lines=9> */
.L_x_1:


//--------------------- .nv.shared.reserved.0     --------------------------
	.section	.nv.shared.reserved.0,"aw",@nobits
	.weak		__nv_reservedSMEM_offset_0_alias
	.size		__nv_reservedSMEM_offset_0_alias, 0, 64
	.other		__nv_reservedSMEM_offset_0_alias,@"STO_CUDA_RESERVED_SHARED STV_DEFAULT"
__nv_reservedSMEM_offset_0_alias:
	.zero		0
	.zero		64


//--------------------- .nv.constant0._Z15heat_gpu_kernelPfS_i --------------------------
	.section	.nv.constant0._Z15heat_gpu_kernelPfS_i,"a",@progbits
	.sectionflags	@""
	.align	4
.nv.constant0._Z15heat_gpu_kernelPfS_i:
	.zero		916


//--------------------- SYMBOLS --------------------------

	.type		.nv.reservedSmem.offset0,@object
	.size		.nv.reservedSmem.offset0,0x4
